//
// Generated by NVIDIA NVVM Compiler
//
// Compiler Build ID: CL-36424714
// Cuda compilation tools, release 13.0, V13.0.88
// Based on NVVM 20.0.0
//

.version 9.0
.target sm_100
.address_size 64

	// .globl	_Z10dotProductPiS_i

.visible .entry _Z10dotProductPiS_i(
	.param .u64 .ptr .align 1 _Z10dotProductPiS_i_param_0,
	.param .u64 .ptr .align 1 _Z10dotProductPiS_i_param_1,
	.param .u32 _Z10dotProductPiS_i_param_2
)
{
	.reg .pred 	%p<2>;
	.reg .b32 	%r<16>;
	.reg .b64 	%rd<9>;

	ld.param.u64 	%rd1, [_Z10dotProductPiS_i_param_0];
	ld.param.u64 	%rd2, [_Z10dotProductPiS_i_param_1];
	ld.param.u32 	%r4, [_Z10dotProductPiS_i_param_2];
	mov.u32 	%r5, %tid.x;
	mov.u32 	%r6, %ctaid.x;
	mov.u32 	%r7, %ntid.x;
	mad.lo.s32 	%r1, %r6, %r7, %r5;
	mov.u32 	%r8, %tid.y;
	mov.u32 	%r9, %ctaid.y;
	mov.u32 	%r10, %ntid.y;
	mad.lo.s32 	%r11, %r9, %r10, %r8;
	max.s32 	%r12, %r1, %r11;
	setp.ge.s32 	%p1, %r12, %r4;
	@%p1 bra 	$L__BB0_2;
	cvta.to.global.u64 	%rd3, %rd1;
	cvta.to.global.u64 	%rd4, %rd2;
	mad.lo.s32 	%r13, %r4, %r1, %r11;
	mad.lo.s32 	%r14, %r4, %r11, %r1;
	mul.wide.s32 	%rd5, %r14, 4;
	add.s64 	%rd6, %rd3, %rd5;
	ld.global.u32 	%r15, [%rd6];
	mul.wide.s32 	%rd7, %r13, 4;
	add.s64 	%rd8, %rd4, %rd7;
	st.global.u32 	[%rd8], %r15;
$L__BB0_2:
	ret;

}


// ===== COMPILED SASS (sm_100) =====

	.target	sm_100

	.elftype	@"ET_EXEC"


//--------------------- .note.nv.tkinfo           --------------------------
	.section	.note.nv.tkinfo,"",@"SHT_NOTE"
	.sectionflags	@"SHF_NOTE_NV_TKINFO"
	.tkinfo
        /*0018*/ 	.word	0x00000002
        /*0030*/ 	.string	""
        /*0030*/ 	.string	"ptxas"
        /*0030*/ 	.string	"Cuda compilation tools, release 13.0, V13.0.88"
        /*0030*/ 	.string	"Build cuda_13.0.r13.0/compiler.36424714_0"
        /*0030*/ 	.string	"-arch sm_100 -m 64 "



//--------------------- .note.nv.cuinfo           --------------------------
	.section	.note.nv.cuinfo,"",@"SHT_NOTE"
	.sectionflags	@"SHF_NOTE_NV_CUINFO"
        /*0018*/ 	.short	0x0002
        /*001a*/ 	.short	0x0064
        /*001c*/ 	.short	0x0082
	.zero		2


//--------------------- .nv.info                  --------------------------
	.section	.nv.info,"",@"SHT_CUDA_INFO"
	.align	4


	//----- nvinfo : EIATTR_REGCOUNT
	.align		4
        /*0000*/ 	.byte	0x04, 0x2f
        /*0002*/ 	.short	(.L_1 - .L_0)
	.align		4
.L_0:
        /*0004*/ 	.word	index@(_Z10dotProductPiS_i)
        /*0008*/ 	.word	0x0000000a


	//----- nvinfo : EIATTR_FRAME_SIZE
	.align		4
.L_1:
        /*000c*/ 	.byte	0x04, 0x11
        /*000e*/ 	.short	(.L_3 - .L_2)
	.align		4
.L_2:
        /*0010*/ 	.word	index@(_Z10dotProductPiS_i)
        /*0014*/ 	.word	0x00000000


	//----- nvinfo : EIATTR_MIN_STACK_SIZE
	.align		4
.L_3:
        /*0018*/ 	.byte	0x04, 0x12
        /*001a*/ 	.short	(.L_5 - .L_4)
	.align		4
.L_4:
        /*001c*/ 	.word	index@(_Z10dotProductPiS_i)
        /*0020*/ 	.word	0x00000000
.L_5:


//--------------------- .nv.compat                --------------------------
	.section	.nv.compat,"",@"SHT_CUDA_COMPAT_INFO"
	.align	4
        /*0000*/ 	.byte	0x02, 0x09, 0x00, 0x00, 0x02, 0x02, 0x01, 0x00, 0x02, 0x05, 0x05, 0x00, 0x03, 0x07, 0x01, 0x01
        /*0010*/ 	.byte	0x02, 0x03, 0x00, 0x00, 0x02, 0x06, 0x01, 0x00, 0x04, 0x0b, 0x08, 0x00, 0x09, 0x00, 0x00, 0x00
        /*0020*/ 	.byte	0x00, 0x00, 0x00, 0x00


//--------------------- .nv.info._Z10dotProductPiS_i --------------------------
	.section	.nv.info._Z10dotProductPiS_i,"",@"SHT_CUDA_INFO"
	.sectionflags	@""
	.align	4


	//----- nvinfo : EIATTR_CUDA_API_VERSION
	.align		4
        /*0000*/ 	.byte	0x04, 0x37
        /*0002*/ 	.short	(.L_7 - .L_6)
.L_6:
        /*0004*/ 	.word	0x00000082


	//----- nvinfo : EIATTR_KPARAM_INFO
	.align		4
.L_7:
        /*0008*/ 	.byte	0x04, 0x17
        /*000a*/ 	.short	(.L_9 - .L_8)
.L_8:
        /*000c*/ 	.word	0x00000000
        /*0010*/ 	.short	0x0002
        /*0012*/ 	.short	0x0010
        /*0014*/ 	.byte	0x00, 0xf0, 0x11, 0x00


	//----- nvinfo : EIATTR_KPARAM_INFO
	.align		4
.L_9:
        /*0018*/ 	.byte	0x04, 0x17
        /*001a*/ 	.short	(.L_11 - .L_10)
.L_10:
        /*001c*/ 	.word	0x00000000
        /*0020*/ 	.short	0x0001
        /*0022*/ 	.short	0x0008
        /*0024*/ 	.byte	0x00, 0xf5, 0x21, 0x00


	//----- nvinfo : EIATTR_KPARAM_INFO
	.align		4
.L_11:
        /*0028*/ 	.byte	0x04, 0x17
        /*002a*/ 	.short	(.L_13 - .L_12)
.L_12:
        /*002c*/ 	.word	0x00000000
        /*0030*/ 	.short	0x0000
        /*0032*/ 	.short	0x0000
        /*0034*/ 	.byte	0x00, 0xf5, 0x21, 0x00


	//----- nvinfo : EIATTR_SPARSE_MMA_MASK
	.align		4
.L_13:
        /*0038*/ 	.byte	0x03, 0x50
        /*003a*/ 	.short	0x0000


	//----- nvinfo : EIATTR_MAXREG_COUNT
	.align		4
        /*003c*/ 	.byte	0x03, 0x1b
        /*003e*/ 	.short	0x00ff


	//----- nvinfo : EIATTR_MERCURY_ISA_VERSION
	.align		4
        /*0040*/ 	.byte	0x03, 0x5f
        /*0042*/ 	.short	0x0101


	//----- nvinfo : EIATTR_VRC_CTA_INIT_COUNT
	.align		4
        /*0044*/ 	.byte	0x02, 0x4a
	.zero		1
	.zero		1


	//----- nvinfo : EIATTR_EXIT_INSTR_OFFSETS
	.align		4
        /*0048*/ 	.byte	0x04, 0x1c
        /*004a*/ 	.short	(.L_15 - .L_14)


	//   ....[0]....
.L_14:
        /*004c*/ 	.word	0x000000c0


	//   ....[1]....
        /*0050*/ 	.word	0x00000160


	//----- nvinfo : EIATTR_CBANK_PARAM_SIZE
	.align		4
.L_15:
        /*0054*/ 	.byte	0x03, 0x19
        /*0056*/ 	.short	0x0014


	//----- nvinfo : EIATTR_PARAM_CBANK
	.align		4
        /*0058*/ 	.byte	0x04, 0x0a
        /*005a*/ 	.short	(.L_17 - .L_16)
	.align		4
.L_16:
        /*005c*/ 	.word	index@(.nv.constant0._Z10dotProductPiS_i)
        /*0060*/ 	.short	0x0380
        /*0062*/ 	.short	0x0014


	//----- nvinfo : EIATTR_SW_WAR
	.align		4
.L_17:
        /*0064*/ 	.byte	0x04, 0x36
        /*0066*/ 	.short	(.L_19 - .L_18)
.L_18:
        /*0068*/ 	.word	0x00000008
.L_19:


//--------------------- .nv.callgraph             --------------------------
	.section	.nv.callgraph,"",@"SHT_CUDA_CALLGRAPH"
	.align	4
	.sectionentsize	8
	.align		4
        /*0000*/ 	.word	0x00000000
	.align		4
        /*0004*/ 	.word	0xffffffff
	.align		4
        /*0008*/ 	.word	0x00000000
	.align		4
        /*000c*/ 	.word	0xfffffffe
	.align		4
        /*0010*/ 	.word	0x00000000
	.align		4
        /*0014*/ 	.word	0xfffffffd
	.align		4
        /*0018*/ 	.word	0x00000000
	.align		4
        /*001c*/ 	.word	0xfffffffc


//--------------------- .text._Z10dotProductPiS_i --------------------------
	.section	.text._Z10dotProductPiS_i,"ax",@progbits
	.align	128
        .global         _Z10dotProductPiS_i
        .type           _Z10dotProductPiS_i,@function
        .size           _Z10dotProductPiS_i,(.L_x_1 - _Z10dotProductPiS_i)
        .other          _Z10dotProductPiS_i,@"STO_CUDA_ENTRY STV_DEFAULT"
_Z10dotProductPiS_i:
.text._Z10dotProductPiS_i:
[----:B------:R-:W-:Y:S01]  /*0000*/  LDC R1, c[0x0][0x37c] ;  /* 0x0000df00ff017b82 */ /* 0x000fe20000000800 */
[----:B------:R-:W0:Y:S07]  /*0010*/  S2R R0, SR_TID.X ;  /* 0x0000000000007919 */ /* 0x000e2e0000002100 */
[----:B------:R-:W0:Y:S01]  /*0020*/  LDC R3, c[0x0][0x360] ;  /* 0x0000d800ff037b82 */ /* 0x000e220000000800 */
[----:B------:R-:W1:Y:S01]  /*0030*/  LDCU UR6, c[0x0][0x390] ;  /* 0x00007200ff0677ac */ /* 0x000e620008000800 */
[----:B------:R-:W2:Y:S06]  /*0040*/  S2R R7, SR_TID.Y ;  /* 0x0000000000077919 */ /* 0x000eac0000002200 */
[----:B------:R-:W0:Y:S08]  /*0050*/  S2UR UR4, SR_CTAID.X ;  /* 0x00000000000479c3 */ /* 0x000e300000002500 */
[----:B------:R-:W2:Y:S08]  /*0060*/  S2UR UR5, SR_CTAID.Y ;  /* 0x00000000000579c3 */ /* 0x000eb00000002600 */
[----:B------:R-:W2:Y:S01]  /*0070*/  LDC R2, c[0x0][0x364] ;  /* 0x0000d900ff027b82 */ /* 0x000ea20000000800 */
[----:B0-----:R-:W-:-:S02]  /*0080*/  IMAD R0, R3, UR4, R0 ;  /* 0x0000000403007c24 */ /* 0x001fc4000f8e0200 */
[----:B--2---:R-:W-:-:S05]  /*0090*/  IMAD R7, R2, UR5, R7 ;  /* 0x0000000502077c24 */ /* 0x004fca000f8e0207 */
[----:B------:R-:W-:-:S04]  /*00a0*/  VIMNMX R2, PT, PT, R0, R7, !PT ;  /* 0x0000000700027248 */ /* 0x000fc80007fe0100 */
[----:B-1----:R-:W-:-:S13]  /*00b0*/  ISETP.GE.AND P0, PT, R2, UR6, PT ;  /* 0x0000000602007c0c */ /* 0x002fda000bf06270 */
[----:B------:R-:W-:Y:S05]  /*00c0*/  @P0 EXIT ;  /* 0x000000000000094d */ /* 0x000fea0003800000 */
[----:B------:R-:W0:Y:S01]  /*00d0*/  LDC.64 R2, c[0x0][0x380] ;  /* 0x0000e000ff027b82 */ /* 0x000e220000000a00 */
[----:B------:R-:W1:Y:S01]  /*00e0*/  LDCU.64 UR4, c[0x0][0x358] ;  /* 0x00006b00ff0477ac */ /* 0x000e620008000a00 */
[----:B------:R-:W-:-:S04]  /*00f0*/  IMAD R5, R7, UR6, R0 ;  /* 0x0000000607057c24 */ /* 0x000fc8000f8e0200 */
[----:B0-----:R-:W-:Y:S02]  /*0100*/  IMAD.WIDE R2, R5, 0x4, R2 ;  /* 0x0000000405027825 */ /* 0x001fe400078e0202 */
[----:B------:R-:W0:Y:S04]  /*0110*/  LDC.64 R4, c[0x0][0x388] ;  /* 0x0000e200ff047b82 */ /* 0x000e280000000a00 */
[----:B-1----:R-:W2:Y:S01]  /*0120*/  LDG.E R3, desc[UR4][R2.64] ;  /* 0x0000000402037981 */ /* 0x002ea2000c1e1900 */
[----:B------:R-:W-:-:S04]  /*0130*/  IMAD R7, R0, UR6, R7 ;  /* 0x0000000600077c24 */ /* 0x000fc8000f8e0207 */
[----:B0-----:R-:W-:-:S05]  /*0140*/  IMAD.WIDE R4, R7, 0x4, R4 ;  /* 0x0000000407047825 */ /* 0x001fca00078e0204 */
[----:B--2---:R-:W-:Y:S01]  /*0150*/  STG.E desc[UR4][R4.64], R3 ;  /* 0x0000000304007986 */ /* 0x004fe2000c101904 */
[----:B------:R-:W-:Y:S05]  /*0160*/  EXIT ;  /* 0x000000000000794d */ /* 0x000fea0003800000 */
.L_x_0:
[----:B------:R-:W-:-:S00]  /*0170*/  BRA `(.L_x_0) ;  /* 0xfffffffc00fc7947 */ /* 0x000fc0000383ffff */
[----:B------:R-:W-:-:S00]  /*0180*/  NOP ;  /* 0x0000000000007918 */ /* 0x000fc00000000000 */
[----:B------:R-:W-:-:S00]  /*0190*/  NOP ;  /* 0x0000000000007918 */ /* 0x000fc00000000000 */
[----:B------:R-:W-:-:S00]  /*01a0*/  NOP ;  /* 0x0000000000007918 */ /* 0x000fc00000000000 */
[----:B------:R-:W-:-:S00]  /*01b0*/  NOP ;  /* 0x0000000000007918 */ /* 0x000fc00000000000 */
[----:B------:R-:W-:-:S00]  /*01c0*/  NOP ;  /* 0x0000000000007918 */ /* 0x000fc00000000000 */
[----:B------:R-:W-:-:S00]  /*01d0*/  NOP ;  /* 0x0000000000007918 */ /* 0x000fc00000000000 */
[----:B------:R-:W-:-:S00]  /*01e0*/  NOP ;  /* 0x0000000000007918 */ /* 0x000fc00000000000 */
[----:B------:R-:W-:-:S00]  /*01f0*/  NOP ;  /* 0x0000000000007918 */ /* 0x000fc00000000000 */
.L_x_1:


//--------------------- .nv.shared.reserved.0     --------------------------
	.section	.nv.shared.reserved.0,"aw",@nobits
	.weak		__nv_reservedSMEM_offset_0_alias
	.size		__nv_reservedSMEM_offset_0_alias, 0, 64
	.other		__nv_reservedSMEM_offset_0_alias,@"STO_CUDA_RESERVED_SHARED STV_DEFAULT"
__nv_reservedSMEM_offset_0_alias:
	.zero		0
	.zero		64


//--------------------- .nv.constant0._Z10dotProductPiS_i --------------------------
	.section	.nv.constant0._Z10dotProductPiS_i,"a",@progbits
	.sectionflags	@""
	.align	4
.nv.constant0._Z10dotProductPiS_i:
	.zero		916


//--------------------- SYMBOLS --------------------------

	.type		.nv.reservedSmem.offset0,@object
	.size		.nv.reservedSmem.offset0,0x4
